//
// Generated by NVIDIA NVVM Compiler
//
// Compiler Build ID: CL-36424714
// Cuda compilation tools, release 13.0, V13.0.88
// Based on NVVM 20.0.0
//

.version 9.0
.target sm_100
.address_size 64

	// .globl	lazy_extract_kernel

.visible .entry lazy_extract_kernel(
	.param .u64 .ptr .align 1 lazy_extract_kernel_param_0,
	.param .u64 .ptr .align 1 lazy_extract_kernel_param_1,
	.param .u64 .ptr .align 1 lazy_extract_kernel_param_2,
	.param .u64 .ptr .align 1 lazy_extract_kernel_param_3,
	.param .u32 lazy_extract_kernel_param_4,
	.param .u8 lazy_extract_kernel_param_5,
	.param .u32 lazy_extract_kernel_param_6,
	.param .u32 lazy_extract_kernel_param_7
)
{
	.reg .pred 	%p<9>;
	.reg .b16 	%rs<5>;
	.reg .b32 	%r<29>;
	.reg .b64 	%rd<17>;

	ld.param.u64 	%rd3, [lazy_extract_kernel_param_0];
	ld.param.u64 	%rd4, [lazy_extract_kernel_param_1];
	ld.param.u64 	%rd5, [lazy_extract_kernel_param_2];
	ld.param.u64 	%rd6, [lazy_extract_kernel_param_3];
	ld.param.u32 	%r16, [lazy_extract_kernel_param_4];
	ld.param.s8 	%rs2, [lazy_extract_kernel_param_5];
	ld.param.u32 	%r14, [lazy_extract_kernel_param_6];
	ld.param.u32 	%r15, [lazy_extract_kernel_param_7];
	mov.u32 	%r17, %ctaid.x;
	mov.u32 	%r18, %ntid.x;
	mov.u32 	%r19, %tid.x;
	mad.lo.s32 	%r1, %r17, %r18, %r19;
	setp.ge.s32 	%p1, %r1, %r16;
	@%p1 bra 	$L__BB0_9;
	cvta.to.global.u64 	%rd7, %rd4;
	mul.wide.s32 	%rd8, %r1, 4;
	add.s64 	%rd9, %rd7, %rd8;
	ld.global.nc.u32 	%r23, [%rd9];
	ld.global.nc.u32 	%r3, [%rd9+4];
	setp.ge.s32 	%p2, %r23, %r3;
	mov.b32 	%r27, 0;
	@%p2 bra 	$L__BB0_8;
	cvta.to.global.u64 	%rd1, %rd3;
	cvta.to.global.u64 	%rd2, %rd5;
	mul.lo.s32 	%r4, %r15, %r1;
	mov.b32 	%r27, 0;
	and.b16  	%rs4, %rs2, 255;
	mov.u32 	%r26, %r27;
$L__BB0_3:
	cvt.s64.s32 	%rd10, %r23;
	add.s64 	%rd11, %rd1, %rd10;
	ld.global.nc.u8 	%rs3, [%rd11];
	cvt.u16.u8 	%rs1, %rs3;
	setp.ne.s16 	%p3, %rs1, %rs4;
	@%p3 bra 	$L__BB0_5;
	add.s32 	%r8, %r26, 1;
	setp.lt.s32 	%p7, %r26, %r14;
	mov.u32 	%r26, %r8;
	@%p7 bra 	$L__BB0_7;
	bra.uni 	$L__BB0_8;
$L__BB0_5:
	setp.ne.s32 	%p4, %r26, %r14;
	setp.ge.s32 	%p5, %r27, %r15;
	or.pred  	%p6, %p4, %p5;
	@%p6 bra 	$L__BB0_7;
	add.s32 	%r22, %r27, %r4;
	cvt.s64.s32 	%rd12, %r22;
	add.s64 	%rd13, %rd2, %rd12;
	st.global.u8 	[%rd13], %rs1;
	add.s32 	%r27, %r27, 1;
	mov.u32 	%r26, %r14;
$L__BB0_7:
	add.s32 	%r23, %r23, 1;
	setp.ne.s32 	%p8, %r23, %r3;
	@%p8 bra 	$L__BB0_3;
$L__BB0_8:
	cvta.to.global.u64 	%rd14, %rd6;
	add.s64 	%rd16, %rd14, %rd8;
	st.global.u32 	[%rd16], %r27;
$L__BB0_9:
	ret;

}


// ===== COMPILED SASS (sm_100) =====

	.target	sm_100

	.elftype	@"ET_EXEC"


//--------------------- .note.nv.tkinfo           --------------------------
	.section	.note.nv.tkinfo,"",@"SHT_NOTE"
	.sectionflags	@"SHF_NOTE_NV_TKINFO"
	.tkinfo
        /*0018*/ 	.word	0x00000002
        /*0030*/ 	.string	""
        /*0030*/ 	.string	"ptxas"
        /*0030*/ 	.string	"Cuda compilation tools, release 13.0, V13.0.88"
        /*0030*/ 	.string	"Build cuda_13.0.r13.0/compiler.36424714_0"
        /*0030*/ 	.string	"-arch sm_100 -m 64 "



//--------------------- .note.nv.cuinfo           --------------------------
	.section	.note.nv.cuinfo,"",@"SHT_NOTE"
	.sectionflags	@"SHF_NOTE_NV_CUINFO"
        /*0018*/ 	.short	0x0002
        /*001a*/ 	.short	0x0064
        /*001c*/ 	.short	0x0082
	.zero		2


//--------------------- .nv.info                  --------------------------
	.section	.nv.info,"",@"SHT_CUDA_INFO"
	.align	4


	//----- nvinfo : EIATTR_REGCOUNT
	.align		4
        /*0000*/ 	.byte	0x04, 0x2f
        /*0002*/ 	.short	(.L_1 - .L_0)
	.align		4
.L_0:
        /*0004*/ 	.word	index@(lazy_extract_kernel)
        /*0008*/ 	.word	0x0000000e


	//----- nvinfo : EIATTR_FRAME_SIZE
	.align		4
.L_1:
        /*000c*/ 	.byte	0x04, 0x11
        /*000e*/ 	.short	(.L_3 - .L_2)
	.align		4
.L_2:
        /*0010*/ 	.word	index@(lazy_extract_kernel)
        /*0014*/ 	.word	0x00000000


	//----- nvinfo : EIATTR_MIN_STACK_SIZE
	.align		4
.L_3:
        /*0018*/ 	.byte	0x04, 0x12
        /*001a*/ 	.short	(.L_5 - .L_4)
	.align		4
.L_4:
        /*001c*/ 	.word	index@(lazy_extract_kernel)
        /*0020*/ 	.word	0x00000000
.L_5:


//--------------------- .nv.compat                --------------------------
	.section	.nv.compat,"",@"SHT_CUDA_COMPAT_INFO"
	.align	4
        /*0000*/ 	.byte	0x02, 0x09, 0x00, 0x00, 0x02, 0x02, 0x01, 0x00, 0x02, 0x05, 0x05, 0x00, 0x03, 0x07, 0x01, 0x01
        /*0010*/ 	.byte	0x02, 0x03, 0x00, 0x00, 0x02, 0x06, 0x01, 0x00, 0x04, 0x0b, 0x08, 0x00, 0x09, 0x00, 0x00, 0x00
        /*0020*/ 	.byte	0x00, 0x00, 0x00, 0x00


//--------------------- .nv.info.lazy_extract_kernel --------------------------
	.section	.nv.info.lazy_extract_kernel,"",@"SHT_CUDA_INFO"
	.sectionflags	@""
	.align	4


	//----- nvinfo : EIATTR_CUDA_API_VERSION
	.align		4
        /*0000*/ 	.byte	0x04, 0x37
        /*0002*/ 	.short	(.L_7 - .L_6)
.L_6:
        /*0004*/ 	.word	0x00000082


	//----- nvinfo : EIATTR_KPARAM_INFO
	.align		4
.L_7:
        /*0008*/ 	.byte	0x04, 0x17
        /*000a*/ 	.short	(.L_9 - .L_8)
.L_8:
        /*000c*/ 	.word	0x00000000
        /*0010*/ 	.short	0x0007
        /*0012*/ 	.short	0x002c
        /*0014*/ 	.byte	0x00, 0xf0, 0x11, 0x00


	//----- nvinfo : EIATTR_KPARAM_INFO
	.align		4
.L_9:
        /*0018*/ 	.byte	0x04, 0x17
        /*001a*/ 	.short	(.L_11 - .L_10)
.L_10:
        /*001c*/ 	.word	0x00000000
        /*0020*/ 	.short	0x0006
        /*0022*/ 	.short	0x0028
        /*0024*/ 	.byte	0x00, 0xf0, 0x11, 0x00


	//----- nvinfo : EIATTR_KPARAM_INFO
	.align		4
.L_11:
        /*0028*/ 	.byte	0x04, 0x17
        /*002a*/ 	.short	(.L_13 - .L_12)
.L_12:
        /*002c*/ 	.word	0x00000000
        /*0030*/ 	.short	0x0005
        /*0032*/ 	.short	0x0024
        /*0034*/ 	.byte	0x00, 0xf0, 0x05, 0x00


	//----- nvinfo : EIATTR_KPARAM_INFO
	.align		4
.L_13:
        /*0038*/ 	.byte	0x04, 0x17
        /*003a*/ 	.short	(.L_15 - .L_14)
.L_14:
        /*003c*/ 	.word	0x00000000
        /*0040*/ 	.short	0x0004
        /*0042*/ 	.short	0x0020
        /*0044*/ 	.byte	0x00, 0xf0, 0x11, 0x00


	//----- nvinfo : EIATTR_KPARAM_INFO
	.align		4
.L_15:
        /*0048*/ 	.byte	0x04, 0x17
        /*004a*/ 	.short	(.L_17 - .L_16)
.L_16:
        /*004c*/ 	.word	0x00000000
        /*0050*/ 	.short	0x0003
        /*0052*/ 	.short	0x0018
        /*0054*/ 	.byte	0x00, 0xf5, 0x21, 0x00


	//----- nvinfo : EIATTR_KPARAM_INFO
	.align		4
.L_17:
        /*0058*/ 	.byte	0x04, 0x17
        /*005a*/ 	.short	(.L_19 - .L_18)
.L_18:
        /*005c*/ 	.word	0x00000000
        /*0060*/ 	.short	0x0002
        /*0062*/ 	.short	0x0010
        /*0064*/ 	.byte	0x00, 0xf5, 0x21, 0x00


	//----- nvinfo : EIATTR_KPARAM_INFO
	.align		4
.L_19:
        /*0068*/ 	.byte	0x04, 0x17
        /*006a*/ 	.short	(.L_21 - .L_20)
.L_20:
        /*006c*/ 	.word	0x00000000
        /*0070*/ 	.short	0x0001
        /*0072*/ 	.short	0x0008
        /*0074*/ 	.byte	0x00, 0xf5, 0x21, 0x00


	//----- nvinfo : EIATTR_KPARAM_INFO
	.align		4
.L_21:
        /*0078*/ 	.byte	0x04, 0x17
        /*007a*/ 	.short	(.L_23 - .L_22)
.L_22:
        /*007c*/ 	.word	0x00000000
        /*0080*/ 	.short	0x0000
        /*0082*/ 	.short	0x0000
        /*0084*/ 	.byte	0x00, 0xf5, 0x21, 0x00


	//----- nvinfo : EIATTR_SPARSE_MMA_MASK
	.align		4
.L_23:
        /*0088*/ 	.byte	0x03, 0x50
        /*008a*/ 	.short	0x0000


	//----- nvinfo : EIATTR_MAXREG_COUNT
	.align		4
        /*008c*/ 	.byte	0x03, 0x1b
        /*008e*/ 	.short	0x00ff


	//----- nvinfo : EIATTR_MERCURY_ISA_VERSION
	.align		4
        /*0090*/ 	.byte	0x03, 0x5f
        /*0092*/ 	.short	0x0101


	//----- nvinfo : EIATTR_VRC_CTA_INIT_COUNT
	.align		4
        /*0094*/ 	.byte	0x02, 0x4a
	.zero		1
	.zero		1


	//----- nvinfo : EIATTR_EXIT_INSTR_OFFSETS
	.align		4
        /*0098*/ 	.byte	0x04, 0x1c
        /*009a*/ 	.short	(.L_25 - .L_24)


	//   ....[0]....
.L_24:
        /*009c*/ 	.word	0x00000070


	//   ....[1]....
        /*00a0*/ 	.word	0x00000370


	//----- nvinfo : EIATTR_CRS_STACK_SIZE
	.align		4
.L_25:
        /*00a4*/ 	.byte	0x04, 0x1e
        /*00a6*/ 	.short	(.L_27 - .L_26)
.L_26:
        /*00a8*/ 	.word	0x00000000


	//----- nvinfo : EIATTR_CBANK_PARAM_SIZE
	.align		4
.L_27:
        /*00ac*/ 	.byte	0x03, 0x19
        /*00ae*/ 	.short	0x0030


	//----- nvinfo : EIATTR_PARAM_CBANK
	.align		4
        /*00b0*/ 	.byte	0x04, 0x0a
        /*00b2*/ 	.short	(.L_29 - .L_28)
	.align		4
.L_28:
        /*00b4*/ 	.word	index@(.nv.constant0.lazy_extract_kernel)
        /*00b8*/ 	.short	0x0380
        /*00ba*/ 	.short	0x0030


	//----- nvinfo : EIATTR_SW_WAR
	.align		4
.L_29:
        /*00bc*/ 	.byte	0x04, 0x36
        /*00be*/ 	.short	(.L_31 - .L_30)
.L_30:
        /*00c0*/ 	.word	0x00000008
.L_31:


//--------------------- .nv.callgraph             --------------------------
	.section	.nv.callgraph,"",@"SHT_CUDA_CALLGRAPH"
	.align	4
	.sectionentsize	8
	.align		4
        /*0000*/ 	.word	0x00000000
	.align		4
        /*0004*/ 	.word	0xffffffff
	.align		4
        /*0008*/ 	.word	0x00000000
	.align		4
        /*000c*/ 	.word	0xfffffffe
	.align		4
        /*0010*/ 	.word	0x00000000
	.align		4
        /*0014*/ 	.word	0xfffffffd
	.align		4
        /*0018*/ 	.word	0x00000000
	.align		4
        /*001c*/ 	.word	0xfffffffc


//--------------------- .text.lazy_extract_kernel --------------------------
	.section	.text.lazy_extract_kernel,"ax",@progbits
	.align	128
        .global         lazy_extract_kernel
        .type           lazy_extract_kernel,@function
        .size           lazy_extract_kernel,(.L_x_7 - lazy_extract_kernel)
        .other          lazy_extract_kernel,@"STO_CUDA_ENTRY STV_DEFAULT"
lazy_extract_kernel:
.text.lazy_extract_kernel:
[----:B------:R-:W-:Y:S01]  /*0000*/  LDC R1, c[0x0][0x37c] ;  /* 0x0000df00ff017b82 */ /* 0x000fe20000000800 */
[----:B------:R-:W0:Y:S07]  /*0010*/  S2R R0, SR_TID.X ;  /* 0x0000000000007919 */ /* 0x000e2e0000002100 */
[----:B------:R-:W0:Y:S01]  /*0020*/  S2UR UR4, SR_CTAID.X ;  /* 0x00000000000479c3 */ /* 0x000e220000002500 */
[----:B------:R-:W1:Y:S07]  /*0030*/  LDCU UR5, c[0x0][0x3a0] ;  /* 0x00007400ff0577ac */ /* 0x000e6e0008000800 */
[----:B------:R-:W0:Y:S02]  /*0040*/  LDC R5, c[0x0][0x360] ;  /* 0x0000d800ff057b82 */ /* 0x000e240000000800 */
[----:B0-----:R-:W-:-:S05]  /*0050*/  IMAD R5, R5, UR4, R0 ;  /* 0x0000000405057c24 */ /* 0x001fca000f8e0200 */
[----:B-1----:R-:W-:-:S13]  /*0060*/  ISETP.GE.AND P0, PT, R5, UR5, PT ;  /* 0x0000000505007c0c */ /* 0x002fda000bf06270 */
[----:B------:R-:W-:Y:S05]  /*0070*/  @P0 EXIT ;  /* 0x000000000000094d */ /* 0x000fea0003800000 */
[----:B------:R-:W0:Y:S01]  /*0080*/  LDC.64 R2, c[0x0][0x388] ;  /* 0x0000e200ff027b82 */ /* 0x000e220000000a00 */
[----:B------:R-:W1:Y:S01]  /*0090*/  LDCU.64 UR4, c[0x0][0x358] ;  /* 0x00006b00ff0477ac */ /* 0x000e620008000a00 */
[----:B------:R-:W2:Y:S01]  /*00a0*/  LDCU UR8, c[0x0][0x3a8] ;  /* 0x00007500ff0877ac */ /* 0x000ea20008000800 */
[----:B------:R-:W3:Y:S01]  /*00b0*/  LDCU.64 UR6, c[0x0][0x380] ;  /* 0x00007000ff0677ac */ /* 0x000ee20008000a00 */
[----:B------:R-:W4:Y:S01]  /*00c0*/  LDCU.64 UR10, c[0x0][0x3a8] ;  /* 0x00007500ff0a77ac */ /* 0x000f220008000a00 */
[----:B0-----:R-:W-:-:S05]  /*00d0*/  IMAD.WIDE R2, R5, 0x4, R2 ;  /* 0x0000000405027825 */ /* 0x001fca00078e0202 */
[----:B-1----:R-:W5:Y:S04]  /*00e0*/  LDG.E.CONSTANT R0, desc[UR4][R2.64] ;  /* 0x0000000402007981 */ /* 0x002f68000c1e9900 */
[----:B------:R-:W5:Y:S01]  /*00f0*/  LDG.E.CONSTANT R7, desc[UR4][R2.64+0x4] ;  /* 0x0000040402077981 */ /* 0x000f62000c1e9900 */
[----:B------:R-:W-:Y:S01]  /*0100*/  BSSY.RECONVERGENT B0, `(.L_x_0) ;  /* 0x0000022000007945 */ /* 0x000fe20003800200 */
[----:B------:R-:W-:Y:S01]  /*0110*/  IMAD.MOV.U32 R4, RZ, RZ, RZ ;  /* 0x000000ffff047224 */ /* 0x000fe200078e00ff */
[----:B-----5:R-:W-:-:S13]  /*0120*/  ISETP.GE.AND P0, PT, R0, R7, PT ;  /* 0x000000070000720c */ /* 0x020fda0003f06270 */
[----:B--234-:R-:W-:Y:S05]  /*0130*/  @P0 BRA `(.L_x_1) ;  /* 0x0000000000780947 */ /* 0x01cfea0003800000 */
[----:B------:R-:W0:Y:S01]  /*0140*/  LDC.U8 R2, c[0x0][0x3a4] ;  /* 0x0000e900ff027b82 */ /* 0x000e220000000000 */
[----:B------:R-:W-:Y:S02]  /*0150*/  IMAD.MOV.U32 R4, RZ, RZ, RZ ;  /* 0x000000ffff047224 */ /* 0x000fe400078e00ff */
[----:B------:R-:W-:Y:S01]  /*0160*/  IMAD.MOV.U32 R8, RZ, RZ, RZ ;  /* 0x000000ffff087224 */ /* 0x000fe200078e00ff */
[----:B0-----:R-:W-:-:S04]  /*0170*/  PRMT R2, R2, 0x8880, RZ ;  /* 0x0000888002027816 */ /* 0x001fc800000000ff */
[----:B------:R-:W-:-:S04]  /*0180*/  PRMT R6, R2, 0x7710, RZ ;  /* 0x0000771002067816 */ /* 0x000fc800000000ff */
[----:B------:R-:W-:-:S07]  /*0190*/  LOP3.LUT R6, R6, 0xff, RZ, 0xc0, !PT ;  /* 0x000000ff06067812 */ /* 0x000fce00078ec0ff */
.L_x_5:
[----:B0-----:R-:W-:-:S04]  /*01a0*/  IADD3 R2, P0, PT, R0, UR6, RZ ;  /* 0x0000000600027c10 */ /* 0x001fc8000ff1e0ff */
[----:B------:R-:W-:-:S05]  /*01b0*/  LEA.HI.X.SX32 R3, R0, UR7, 0x1, P0 ;  /* 0x0000000700037c11 */ /* 0x000fca00080f0eff */
[----:B------:R-:W2:Y:S01]  /*01c0*/  LDG.E.U8.CONSTANT R9, desc[UR4][R2.64] ;  /* 0x0000000402097981 */ /* 0x000ea2000c1e9100 */
[----:B------:R-:W-:Y:S01]  /*01d0*/  BSSY.RELIABLE B1, `(.L_x_2) ;  /* 0x0000011000017945 */ /* 0x000fe20003800100 */
[----:B--2---:R-:W-:-:S13]  /*01e0*/  ISETP.NE.AND P0, PT, R9, R6, PT ;  /* 0x000000060900720c */ /* 0x004fda0003f05270 */
[----:B------:R-:W-:Y:S05]  /*01f0*/  @P0 BRA `(.L_x_3) ;  /* 0x0000000000140947 */ /* 0x000fea0003800000 */
[C---:B------:R-:W-:Y:S01]  /*0200*/  ISETP.GE.AND P0, PT, R8.reuse, UR8, PT ;  /* 0x0000000808007c0c */ /* 0x040fe2000bf06270 */
[----:B------:R-:W-:-:S12]  /*0210*/  VIADD R8, R8, 0x1 ;  /* 0x0000000108087836 */ /* 0x000fd80000000000 */
[----:B------:R-:W-:Y:S05]  /*0220*/  @P0 BREAK.RELIABLE B1 ;  /* 0x0000000000010942 */ /* 0x000fea0003800100 */
[----:B------:R-:W-:Y:S05]  /*0230*/  @!P0 BRA `(.L_x_4) ;  /* 0x0000000000288947 */ /* 0x000fea0003800000 */
[----:B------:R-:W-:Y:S05]  /*0240*/  BRA `(.L_x_1) ;  /* 0x0000000000347947 */ /* 0x000fea0003800000 */
.L_x_3:
[----:B------:R-:W-:-:S04]  /*0250*/  ISETP.GE.AND P0, PT, R4, UR11, PT ;  /* 0x0000000b04007c0c */ /* 0x000fc8000bf06270 */
[----:B------:R-:W-:-:S13]  /*0260*/  ISETP.NE.OR P0, PT, R8, UR10, P0 ;  /* 0x0000000a08007c0c */ /* 0x000fda0008705670 */
[----:B------:R-:W0:Y:S01]  /*0270*/  @!P0 LDC.64 R10, c[0x0][0x390] ;  /* 0x0000e400ff0a8b82 */ /* 0x000e220000000a00 */
[----:B------:R-:W-:Y:S02]  /*0280*/  @!P0 IMAD R3, R5, UR11, R4 ;  /* 0x0000000b05038c24 */ /* 0x000fe4000f8e0204 */
[----:B------:R-:W-:-:S05]  /*0290*/  @!P0 VIADD R4, R4, 0x1 ;  /* 0x0000000104048836 */ /* 0x000fca0000000000 */
[----:B------:R-:W1:Y:S01]  /*02a0*/  @!P0 LDC R8, c[0x0][0x3a8] ;  /* 0x0000ea00ff088b82 */ /* 0x000e620000000800 */
[----:B0-----:R-:W-:-:S04]  /*02b0*/  @!P0 IADD3 R2, P1, PT, R3, R10, RZ ;  /* 0x0000000a03028210 */ /* 0x001fc80007f3e0ff */
[----:B------:R-:W-:-:S05]  /*02c0*/  @!P0 LEA.HI.X.SX32 R3, R3, R11, 0x1, P1 ;  /* 0x0000000b03038211 */ /* 0x000fca00008f0eff */
[----:B-1----:R0:W-:Y:S04]  /*02d0*/  @!P0 STG.E.U8 desc[UR4][R2.64], R9 ;  /* 0x0000000902008986 */ /* 0x0021e8000c101104 */
.L_x_4:
[----:B------:R-:W-:Y:S05]  /*02e0*/  BSYNC.RELIABLE B1 ;  /* 0x0000000000017941 */ /* 0x000fea0003800100 */
.L_x_2:
[----:B------:R-:W-:-:S05]  /*02f0*/  VIADD R0, R0, 0x1 ;  /* 0x0000000100007836 */ /* 0x000fca0000000000 */
[----:B------:R-:W-:-:S13]  /*0300*/  ISETP.NE.AND P0, PT, R0, R7, PT ;  /* 0x000000070000720c */ /* 0x000fda0003f05270 */
[----:B------:R-:W-:Y:S05]  /*0310*/  @P0 BRA `(.L_x_5) ;  /* 0xfffffffc00a00947 */ /* 0x000fea000383ffff */
.L_x_1:
[----:B------:R-:W-:Y:S05]  /*0320*/  BSYNC.RECONVERGENT B0 ;  /* 0x0000000000007941 */ /* 0x000fea0003800200 */
.L_x_0:
[----:B------:R-:W-:Y:S05]  /*0330*/  WARPSYNC.ALL ;  /* 0x0000000000007948 */ /* 0x000fea0003800000 */
[----:B0-----:R-:W0:Y:S02]  /*0340*/  LDC.64 R2, c[0x0][0x398] ;  /* 0x0000e600ff027b82 */ /* 0x001e240000000a00 */
[----:B0-----:R-:W-:-:S05]  /*0350*/  IMAD.WIDE R2, R5, 0x4, R2 ;  /* 0x0000000405027825 */ /* 0x001fca00078e0202 */
[----:B------:R-:W-:Y:S01]  /*0360*/  STG.E desc[UR4][R2.64], R4 ;  /* 0x0000000402007986 */ /* 0x000fe2000c101904 */
[----:B------:R-:W-:Y:S05]  /*0370*/  EXIT ;  /* 0x000000000000794d */ /* 0x000fea0003800000 */
.L_x_6:
[----:B------:R-:W-:-:S00]  /*0380*/  BRA `(.L_x_6) ;  /* 0xfffffffc00fc7947 */ /* 0x000fc0000383ffff */
[----:B------:R-:W-:-:S00]  /*0390*/  NOP ;  /* 0x0000000000007918 */ /* 0x000fc00000000000 */
        /* <DEDUP_REMOVED lines=14> */
.L_x_7:


//--------------------- .nv.shared.reserved.0     --------------------------
	.section	.nv.shared.reserved.0,"aw",@nobits
	.weak		__nv_reservedSMEM_offset_0_alias
	.size		__nv_reservedSMEM_offset_0_alias, 0, 64
	.other		__nv_reservedSMEM_offset_0_alias,@"STO_CUDA_RESERVED_SHARED STV_DEFAULT"
__nv_reservedSMEM_offset_0_alias:
	.zero		0
	.zero		64


//--------------------- .nv.constant0.lazy_extract_kernel --------------------------
	.section	.nv.constant0.lazy_extract_kernel,"a",@progbits
	.sectionflags	@""
	.align	4
.nv.constant0.lazy_extract_kernel:
	.zero		944


//--------------------- SYMBOLS --------------------------

	.type		.nv.reservedSmem.offset0,@object
	.size		.nv.reservedSmem.offset0,0x4
